//
// Generated by NVIDIA NVVM Compiler
//
// Compiler Build ID: CL-36424714
// Cuda compilation tools, release 13.0, V13.0.88
// Based on NVVM 20.0.0
//

.version 9.0
.target sm_100
.address_size 64

	// .globl	_Z5fieldiiPfS_

.visible .entry _Z5fieldiiPfS_(
	.param .u32 _Z5fieldiiPfS__param_0,
	.param .u32 _Z5fieldiiPfS__param_1,
	.param .u64 .ptr .align 1 _Z5fieldiiPfS__param_2,
	.param .u64 .ptr .align 1 _Z5fieldiiPfS__param_3
)
{
	.reg .pred 	%p<16>;
	.reg .b32 	%r<85>;
	.reg .b32 	%f<56>;
	.reg .b64 	%rd<34>;
	.reg .b64 	%fd<58>;

	ld.param.u32 	%r31, [_Z5fieldiiPfS__param_0];
	ld.param.u32 	%r32, [_Z5fieldiiPfS__param_1];
	ld.param.u64 	%rd4, [_Z5fieldiiPfS__param_2];
	ld.param.u64 	%rd5, [_Z5fieldiiPfS__param_3];
	cvta.to.global.u64 	%rd1, %rd5;
	cvta.to.global.u64 	%rd2, %rd4;
	mov.u32 	%r33, %ctaid.x;
	mov.u32 	%r34, %ntid.x;
	mul.lo.s32 	%r1, %r33, %r34;
	mov.u32 	%r2, %tid.x;
	add.s32 	%r81, %r1, %r2;
	mov.u32 	%r35, %nctaid.x;
	mul.lo.s32 	%r4, %r34, %r35;
	add.s32 	%r5, %r32, -1;
	setp.ge.s32 	%p1, %r81, %r5;
	@%p1 bra 	$L__BB0_7;
	add.s32 	%r36, %r81, %r4;
	max.s32 	%r37, %r36, %r5;
	setp.lt.s32 	%p2, %r36, %r5;
	selp.u32 	%r38, 1, 0, %p2;
	add.s32 	%r39, %r36, %r38;
	sub.s32 	%r40, %r37, %r39;
	div.u32 	%r41, %r40, %r4;
	add.s32 	%r6, %r41, %r38;
	and.b32  	%r42, %r6, 3;
	setp.eq.s32 	%p3, %r42, 3;
	mov.u32 	%r78, %r81;
	@%p3 bra 	$L__BB0_4;
	add.s64 	%rd3, %rd2, 4;
	add.s32 	%r43, %r6, 1;
	and.b32  	%r44, %r43, 3;
	neg.s32 	%r76, %r44;
	mov.u32 	%r78, %r81;
$L__BB0_3:
	.pragma "nounroll";
	mul.wide.s32 	%rd6, %r78, 4;
	add.s64 	%rd7, %rd3, %rd6;
	add.s64 	%rd8, %rd1, %rd6;
	ld.global.f32 	%f2, [%rd8];
	cvt.f64.f32 	%fd6, %f2;
	ld.global.f32 	%f3, [%rd7+-4];
	ld.global.f32 	%f4, [%rd7];
	sub.f32 	%f5, %f3, %f4;
	cvt.f64.f32 	%fd7, %f5;
	fma.rn.f64 	%fd8, %fd7, 0d3FE0000000000000, %fd6;
	cvt.rn.f32.f64 	%f6, %fd8;
	st.global.f32 	[%rd8], %f6;
	add.s32 	%r78, %r78, %r4;
	add.s32 	%r76, %r76, 1;
	setp.ne.s32 	%p4, %r76, 0;
	@%p4 bra 	$L__BB0_3;
$L__BB0_4:
	setp.lt.u32 	%p5, %r6, 3;
	@%p5 bra 	$L__BB0_7;
	mul.wide.s32 	%rd12, %r4, 4;
	shl.b32 	%r45, %r4, 2;
$L__BB0_6:
	mul.wide.s32 	%rd9, %r78, 4;
	add.s64 	%rd10, %rd1, %rd9;
	ld.global.f32 	%f7, [%rd10];
	cvt.f64.f32 	%fd9, %f7;
	add.s64 	%rd11, %rd2, %rd9;
	ld.global.f32 	%f8, [%rd11];
	ld.global.f32 	%f9, [%rd11+4];
	sub.f32 	%f10, %f8, %f9;
	cvt.f64.f32 	%fd10, %f10;
	fma.rn.f64 	%fd11, %fd10, 0d3FE0000000000000, %fd9;
	cvt.rn.f32.f64 	%f11, %fd11;
	st.global.f32 	[%rd10], %f11;
	add.s64 	%rd13, %rd10, %rd12;
	ld.global.f32 	%f12, [%rd13];
	cvt.f64.f32 	%fd12, %f12;
	add.s64 	%rd14, %rd11, %rd12;
	ld.global.f32 	%f13, [%rd14];
	ld.global.f32 	%f14, [%rd14+4];
	sub.f32 	%f15, %f13, %f14;
	cvt.f64.f32 	%fd13, %f15;
	fma.rn.f64 	%fd14, %fd13, 0d3FE0000000000000, %fd12;
	cvt.rn.f32.f64 	%f16, %fd14;
	st.global.f32 	[%rd13], %f16;
	add.s64 	%rd15, %rd13, %rd12;
	ld.global.f32 	%f17, [%rd15];
	cvt.f64.f32 	%fd15, %f17;
	add.s64 	%rd16, %rd14, %rd12;
	ld.global.f32 	%f18, [%rd16];
	ld.global.f32 	%f19, [%rd16+4];
	sub.f32 	%f20, %f18, %f19;
	cvt.f64.f32 	%fd16, %f20;
	fma.rn.f64 	%fd17, %fd16, 0d3FE0000000000000, %fd15;
	cvt.rn.f32.f64 	%f21, %fd17;
	st.global.f32 	[%rd15], %f21;
	add.s64 	%rd17, %rd15, %rd12;
	ld.global.f32 	%f22, [%rd17];
	cvt.f64.f32 	%fd18, %f22;
	add.s64 	%rd18, %rd16, %rd12;
	ld.global.f32 	%f23, [%rd18];
	ld.global.f32 	%f24, [%rd18+4];
	sub.f32 	%f25, %f23, %f24;
	cvt.f64.f32 	%fd19, %f25;
	fma.rn.f64 	%fd20, %fd19, 0d3FE0000000000000, %fd18;
	cvt.rn.f32.f64 	%f26, %fd20;
	st.global.f32 	[%rd17], %f26;
	add.s32 	%r78, %r45, %r78;
	setp.lt.s32 	%p6, %r78, %r5;
	@%p6 bra 	$L__BB0_6;
$L__BB0_7:
	bar.sync 	0;
	add.s32 	%r82, %r81, 1;
	setp.ge.s32 	%p7, %r82, %r32;
	@%p7 bra 	$L__BB0_15;
	add.s32 	%r46, %r4, %r1;
	add.s32 	%r47, %r82, %r4;
	max.s32 	%r48, %r32, %r47;
	not.b32 	%r49, %r46;
	add.s32 	%r50, %r48, %r49;
	sub.s32 	%r51, %r50, %r2;
	setp.ne.s32 	%p8, %r51, 0;
	selp.u32 	%r52, 1, 0, %p8;
	selp.s32 	%r53, -1, 0, %p8;
	add.s32 	%r54, %r51, %r53;
	div.u32 	%r55, %r54, %r4;
	add.s32 	%r16, %r55, %r52;
	and.b32  	%r56, %r16, 3;
	setp.eq.s32 	%p9, %r56, 3;
	@%p9 bra 	$L__BB0_12;
	add.s32 	%r57, %r16, 1;
	and.b32  	%r58, %r57, 3;
	neg.s32 	%r80, %r58;
$L__BB0_10:
	.pragma "nounroll";
	mul.wide.s32 	%rd19, %r82, 4;
	add.s64 	%rd20, %rd1, %rd19;
	add.s64 	%rd21, %rd2, %rd19;
	ld.global.f32 	%f27, [%rd21];
	cvt.f64.f32 	%fd21, %f27;
	ld.global.f32 	%f28, [%rd20+-4];
	ld.global.f32 	%f29, [%rd20];
	sub.f32 	%f30, %f28, %f29;
	cvt.f64.f32 	%fd22, %f30;
	fma.rn.f64 	%fd23, %fd22, 0d3FE0000000000000, %fd21;
	cvt.rn.f32.f64 	%f31, %fd23;
	st.global.f32 	[%rd21], %f31;
	add.s32 	%r82, %r82, %r4;
	add.s32 	%r81, %r81, %r4;
	add.s32 	%r80, %r80, 1;
	setp.ne.s32 	%p10, %r80, 0;
	@%p10 bra 	$L__BB0_10;
	add.s32 	%r82, %r81, 1;
$L__BB0_12:
	setp.lt.u32 	%p11, %r16, 3;
	@%p11 bra 	$L__BB0_15;
	mul.wide.s32 	%rd25, %r4, 4;
	shl.b32 	%r59, %r4, 2;
$L__BB0_14:
	mul.wide.s32 	%rd22, %r82, 4;
	add.s64 	%rd23, %rd2, %rd22;
	ld.global.f32 	%f32, [%rd23];
	cvt.f64.f32 	%fd24, %f32;
	add.s64 	%rd24, %rd1, %rd22;
	ld.global.f32 	%f33, [%rd24+-4];
	ld.global.f32 	%f34, [%rd24];
	sub.f32 	%f35, %f33, %f34;
	cvt.f64.f32 	%fd25, %f35;
	fma.rn.f64 	%fd26, %fd25, 0d3FE0000000000000, %fd24;
	cvt.rn.f32.f64 	%f36, %fd26;
	st.global.f32 	[%rd23], %f36;
	add.s64 	%rd26, %rd23, %rd25;
	ld.global.f32 	%f37, [%rd26];
	cvt.f64.f32 	%fd27, %f37;
	add.s64 	%rd27, %rd24, %rd25;
	ld.global.f32 	%f38, [%rd27+-4];
	ld.global.f32 	%f39, [%rd27];
	sub.f32 	%f40, %f38, %f39;
	cvt.f64.f32 	%fd28, %f40;
	fma.rn.f64 	%fd29, %fd28, 0d3FE0000000000000, %fd27;
	cvt.rn.f32.f64 	%f41, %fd29;
	st.global.f32 	[%rd26], %f41;
	add.s64 	%rd28, %rd26, %rd25;
	ld.global.f32 	%f42, [%rd28];
	cvt.f64.f32 	%fd30, %f42;
	add.s64 	%rd29, %rd27, %rd25;
	ld.global.f32 	%f43, [%rd29+-4];
	ld.global.f32 	%f44, [%rd29];
	sub.f32 	%f45, %f43, %f44;
	cvt.f64.f32 	%fd31, %f45;
	fma.rn.f64 	%fd32, %fd31, 0d3FE0000000000000, %fd30;
	cvt.rn.f32.f64 	%f46, %fd32;
	st.global.f32 	[%rd28], %f46;
	add.s64 	%rd30, %rd28, %rd25;
	ld.global.f32 	%f47, [%rd30];
	cvt.f64.f32 	%fd33, %f47;
	add.s64 	%rd31, %rd29, %rd25;
	ld.global.f32 	%f48, [%rd31+-4];
	ld.global.f32 	%f49, [%rd31];
	sub.f32 	%f50, %f48, %f49;
	cvt.f64.f32 	%fd34, %f50;
	fma.rn.f64 	%fd35, %fd34, 0d3FE0000000000000, %fd33;
	cvt.rn.f32.f64 	%f51, %fd35;
	st.global.f32 	[%rd30], %f51;
	add.s32 	%r82, %r59, %r82;
	setp.lt.s32 	%p12, %r82, %r32;
	@%p12 bra 	$L__BB0_14;
$L__BB0_15:
	bar.sync 	0;
	add.s32 	%r60, %r31, -40;
	cvt.rn.f32.s32 	%f52, %r60;
	div.rn.f32 	%f53, %f52, 0f41400000;
	cvt.f64.f32 	%fd36, %f53;
	mul.f64 	%fd37, %fd36, 0dBFE0000000000000;
	mul.f64 	%fd1, %fd37, %fd36;
	fma.rn.f64 	%fd38, %fd1, 0d3FF71547652B82FE, 0d4338000000000000;
	{
	.reg .b32 %temp; 
	mov.b64 	{%r28, %temp}, %fd38;
	}
	mov.f64 	%fd39, 0dC338000000000000;
	add.rn.f64 	%fd40, %fd38, %fd39;
	fma.rn.f64 	%fd41, %fd40, 0dBFE62E42FEFA39EF, %fd1;
	fma.rn.f64 	%fd42, %fd40, 0dBC7ABC9E3B39803F, %fd41;
	fma.rn.f64 	%fd43, %fd42, 0d3E5ADE1569CE2BDF, 0d3E928AF3FCA213EA;
	fma.rn.f64 	%fd44, %fd43, %fd42, 0d3EC71DEE62401315;
	fma.rn.f64 	%fd45, %fd44, %fd42, 0d3EFA01997C89EB71;
	fma.rn.f64 	%fd46, %fd45, %fd42, 0d3F2A01A014761F65;
	fma.rn.f64 	%fd47, %fd46, %fd42, 0d3F56C16C1852B7AF;
	fma.rn.f64 	%fd48, %fd47, %fd42, 0d3F81111111122322;
	fma.rn.f64 	%fd49, %fd48, %fd42, 0d3FA55555555502A1;
	fma.rn.f64 	%fd50, %fd49, %fd42, 0d3FC5555555555511;
	fma.rn.f64 	%fd51, %fd50, %fd42, 0d3FE000000000000B;
	fma.rn.f64 	%fd52, %fd51, %fd42, 0d3FF0000000000000;
	fma.rn.f64 	%fd53, %fd52, %fd42, 0d3FF0000000000000;
	{
	.reg .b32 %temp; 
	mov.b64 	{%r29, %temp}, %fd53;
	}
	{
	.reg .b32 %temp; 
	mov.b64 	{%temp, %r30}, %fd53;
	}
	shl.b32 	%r61, %r28, 20;
	add.s32 	%r62, %r61, %r30;
	mov.b64 	%fd57, {%r29, %r62};
	{
	.reg .b32 %temp; 
	mov.b64 	{%temp, %r63}, %fd1;
	}
	mov.b32 	%f54, %r63;
	abs.f32 	%f1, %f54;
	setp.lt.f32 	%p13, %f1, 0f4086232B;
	@%p13 bra 	$L__BB0_18;
	setp.lt.f64 	%p14, %fd1, 0d0000000000000000;
	add.f64 	%fd54, %fd1, 0d7FF0000000000000;
	selp.f64 	%fd57, 0d0000000000000000, %fd54, %p14;
	setp.geu.f32 	%p15, %f1, 0f40874800;
	@%p15 bra 	$L__BB0_18;
	shr.u32 	%r64, %r28, 31;
	add.s32 	%r65, %r28, %r64;
	shr.s32 	%r66, %r65, 1;
	shl.b32 	%r67, %r66, 20;
	add.s32 	%r68, %r30, %r67;
	mov.b64 	%fd55, {%r29, %r68};
	sub.s32 	%r69, %r28, %r66;
	shl.b32 	%r70, %r69, 20;
	add.s32 	%r71, %r70, 1072693248;
	mov.b32 	%r72, 0;
	mov.b64 	%fd56, {%r72, %r71};
	mul.f64 	%fd57, %fd56, %fd55;
$L__BB0_18:
	cvt.rn.f32.f64 	%f55, %fd57;
	shr.u32 	%r73, %r32, 31;
	add.s32 	%r74, %r32, %r73;
	shr.s32 	%r75, %r74, 1;
	mul.wide.s32 	%rd32, %r75, 4;
	add.s64 	%rd33, %rd2, %rd32;
	st.global.f32 	[%rd33], %f55;
	ret;

}


// ===== COMPILED SASS (sm_100) =====

	.target	sm_100

	.elftype	@"ET_EXEC"


//--------------------- .note.nv.tkinfo           --------------------------
	.section	.note.nv.tkinfo,"",@"SHT_NOTE"
	.sectionflags	@"SHF_NOTE_NV_TKINFO"
	.tkinfo
        /*0018*/ 	.word	0x00000002
        /*0030*/ 	.string	""
        /*0030*/ 	.string	"ptxas"
        /*0030*/ 	.string	"Cuda compilation tools, release 13.0, V13.0.88"
        /*0030*/ 	.string	"Build cuda_13.0.r13.0/compiler.36424714_0"
        /*0030*/ 	.string	"-arch sm_100 -m 64 "



//--------------------- .note.nv.cuinfo           --------------------------
	.section	.note.nv.cuinfo,"",@"SHT_NOTE"
	.sectionflags	@"SHF_NOTE_NV_CUINFO"
        /*0018*/ 	.short	0x0002
        /*001a*/ 	.short	0x0064
        /*001c*/ 	.short	0x0082
	.zero		2


//--------------------- .nv.info                  --------------------------
	.section	.nv.info,"",@"SHT_CUDA_INFO"
	.align	4


	//----- nvinfo : EIATTR_REGCOUNT
	.align		4
        /*0000*/ 	.byte	0x04, 0x2f
        /*0002*/ 	.short	(.L_1 - .L_0)
	.align		4
.L_0:
        /*0004*/ 	.word	index@(_Z5fieldiiPfS_)
        /*0008*/ 	.word	0x0000001a


	//----- nvinfo : EIATTR_FRAME_SIZE
	.align		4
.L_1:
        /*000c*/ 	.byte	0x04, 0x11
        /*000e*/ 	.short	(.L_3 - .L_2)
	.align		4
.L_2:
        /*0010*/ 	.word	index@($__internal_0_$__cuda_sm3x_div_rn_noftz_f32_slowpath)
        /*0014*/ 	.word	0x00000000


	//----- nvinfo : EIATTR_FRAME_SIZE
	.align		4
.L_3:
        /*0018*/ 	.byte	0x04, 0x11
        /*001a*/ 	.short	(.L_5 - .L_4)
	.align		4
.L_4:
        /*001c*/ 	.word	index@(_Z5fieldiiPfS_)
        /*0020*/ 	.word	0x00000000


	//----- nvinfo : EIATTR_MIN_STACK_SIZE
	.align		4
.L_5:
        /*0024*/ 	.byte	0x04, 0x12
        /*0026*/ 	.short	(.L_7 - .L_6)
	.align		4
.L_6:
        /*0028*/ 	.word	index@(_Z5fieldiiPfS_)
        /*002c*/ 	.word	0x00000000
.L_7:


//--------------------- .nv.compat                --------------------------
	.section	.nv.compat,"",@"SHT_CUDA_COMPAT_INFO"
	.align	4
        /*0000*/ 	.byte	0x02, 0x09, 0x00, 0x00, 0x02, 0x02, 0x01, 0x00, 0x02, 0x05, 0x05, 0x00, 0x03, 0x07, 0x01, 0x01
        /*0010*/ 	.byte	0x02, 0x03, 0x00, 0x00, 0x02, 0x06, 0x01, 0x00, 0x04, 0x0b, 0x08, 0x00, 0x01, 0x00, 0x00, 0x00
        /*0020*/ 	.byte	0x00, 0x00, 0x00, 0x00


//--------------------- .nv.info._Z5fieldiiPfS_   --------------------------
	.section	.nv.info._Z5fieldiiPfS_,"",@"SHT_CUDA_INFO"
	.sectionflags	@""
	.align	4


	//----- nvinfo : EIATTR_CUDA_API_VERSION
	.align		4
        /*0000*/ 	.byte	0x04, 0x37
        /*0002*/ 	.short	(.L_9 - .L_8)
.L_8:
        /*0004*/ 	.word	0x00000082


	//----- nvinfo : EIATTR_KPARAM_INFO
	.align		4
.L_9:
        /*0008*/ 	.byte	0x04, 0x17
        /*000a*/ 	.short	(.L_11 - .L_10)
.L_10:
        /*000c*/ 	.word	0x00000000
        /*0010*/ 	.short	0x0003
        /*0012*/ 	.short	0x0010
        /*0014*/ 	.byte	0x00, 0xf5, 0x21, 0x00


	//----- nvinfo : EIATTR_KPARAM_INFO
	.align		4
.L_11:
        /*0018*/ 	.byte	0x04, 0x17
        /*001a*/ 	.short	(.L_13 - .L_12)
.L_12:
        /*001c*/ 	.word	0x00000000
        /*0020*/ 	.short	0x0002
        /*0022*/ 	.short	0x0008
        /*0024*/ 	.byte	0x00, 0xf5, 0x21, 0x00


	//----- nvinfo : EIATTR_KPARAM_INFO
	.align		4
.L_13:
        /*0028*/ 	.byte	0x04, 0x17
        /*002a*/ 	.short	(.L_15 - .L_14)
.L_14:
        /*002c*/ 	.word	0x00000000
        /*0030*/ 	.short	0x0001
        /*0032*/ 	.short	0x0004
        /*0034*/ 	.byte	0x00, 0xf0, 0x11, 0x00


	//----- nvinfo : EIATTR_KPARAM_INFO
	.align		4
.L_15:
        /*0038*/ 	.byte	0x04, 0x17
        /*003a*/ 	.short	(.L_17 - .L_16)
.L_16:
        /*003c*/ 	.word	0x00000000
        /*0040*/ 	.short	0x0000
        /*0042*/ 	.short	0x0000
        /*0044*/ 	.byte	0x00, 0xf0, 0x11, 0x00


	//----- nvinfo : EIATTR_SPARSE_MMA_MASK
	.align		4
.L_17:
        /*0048*/ 	.byte	0x03, 0x50
        /*004a*/ 	.short	0x0000


	//----- nvinfo : EIATTR_MAXREG_COUNT
	.align		4
        /*004c*/ 	.byte	0x03, 0x1b
        /*004e*/ 	.short	0x00ff


	//----- nvinfo : EIATTR_NUM_BARRIERS
	.align		4
        /*0050*/ 	.byte	0x02, 0x4c
        /*0052*/ 	.byte	0x01
	.zero		1


	//----- nvinfo : EIATTR_MERCURY_ISA_VERSION
	.align		4
        /*0054*/ 	.byte	0x03, 0x5f
        /*0056*/ 	.short	0x0101


	//----- nvinfo : EIATTR_VRC_CTA_INIT_COUNT
	.align		4
        /*0058*/ 	.byte	0x02, 0x4a
	.zero		1
	.zero		1


	//----- nvinfo : EIATTR_EXIT_INSTR_OFFSETS
	.align		4
        /*005c*/ 	.byte	0x04, 0x1c
        /*005e*/ 	.short	(.L_19 - .L_18)


	//   ....[0]....
.L_18:
        /*0060*/ 	.word	0x000013d0


	//----- nvinfo : EIATTR_CRS_STACK_SIZE
	.align		4
.L_19:
        /*0064*/ 	.byte	0x04, 0x1e
        /*0066*/ 	.short	(.L_21 - .L_20)
.L_20:
        /*0068*/ 	.word	0x00000000


	//----- nvinfo : EIATTR_CBANK_PARAM_SIZE
	.align		4
.L_21:
        /*006c*/ 	.byte	0x03, 0x19
        /*006e*/ 	.short	0x0018


	//----- nvinfo : EIATTR_PARAM_CBANK
	.align		4
        /*0070*/ 	.byte	0x04, 0x0a
        /*0072*/ 	.short	(.L_23 - .L_22)
	.align		4
.L_22:
        /*0074*/ 	.word	index@(.nv.constant0._Z5fieldiiPfS_)
        /*0078*/ 	.short	0x0380
        /*007a*/ 	.short	0x0018


	//----- nvinfo : EIATTR_SW_WAR
	.align		4
.L_23:
        /*007c*/ 	.byte	0x04, 0x36
        /*007e*/ 	.short	(.L_25 - .L_24)
.L_24:
        /*0080*/ 	.word	0x00000008
.L_25:


//--------------------- .nv.callgraph             --------------------------
	.section	.nv.callgraph,"",@"SHT_CUDA_CALLGRAPH"
	.align	4
	.sectionentsize	8
	.align		4
        /*0000*/ 	.word	0x00000000
	.align		4
        /*0004*/ 	.word	0xffffffff
	.align		4
        /*0008*/ 	.word	0x00000000
	.align		4
        /*000c*/ 	.word	0xfffffffe
	.align		4
        /*0010*/ 	.word	0x00000000
	.align		4
        /*0014*/ 	.word	0xfffffffd
	.align		4
        /*0018*/ 	.word	0x00000000
	.align		4
        /*001c*/ 	.word	0xfffffffc


//--------------------- .text._Z5fieldiiPfS_      --------------------------
	.section	.text._Z5fieldiiPfS_,"ax",@progbits
	.align	128
        .global         _Z5fieldiiPfS_
        .type           _Z5fieldiiPfS_,@function
        .size           _Z5fieldiiPfS_,(.L_x_24 - _Z5fieldiiPfS_)
        .other          _Z5fieldiiPfS_,@"STO_CUDA_ENTRY STV_DEFAULT"
_Z5fieldiiPfS_:
.text._Z5fieldiiPfS_:
[----:B------:R-:W-:Y:S01]  /*0000*/  LDC R1, c[0x0][0x37c] ;  /* 0x0000df00ff017b82 */ /* 0x000fe20000000800 */
[----:B------:R-:W0:Y:S07]  /*0010*/  S2R R2, SR_TID.X ;  /* 0x0000000000027919 */ /* 0x000e2e0000002100 */
[----:B------:R-:W0:Y:S01]  /*0020*/  S2UR UR5, SR_CTAID.X ;  /* 0x00000000000579c3 */ /* 0x000e220000002500 */
[----:B------:R-:W1:Y:S01]  /*0030*/  LDCU UR9, c[0x0][0x384] ;  /* 0x00007080ff0977ac */ /* 0x000e620008000800 */
[----:B------:R-:W-:Y:S01]  /*0040*/  BSSY.RECONVERGENT B0, `(.L_x_0) ;  /* 0x0000071000007945 */ /* 0x000fe20003800200 */
[----:B------:R-:W2:Y:S05]  /*0050*/  LDCU.64 UR6, c[0x0][0x358] ;  /* 0x00006b00ff0677ac */ /* 0x000eaa0008000a00 */
[----:B------:R-:W0:Y:S01]  /*0060*/  LDC R5, c[0x0][0x360] ;  /* 0x0000d800ff057b82 */ /* 0x000e220000000800 */
[----:B------:R-:W3:Y:S01]  /*0070*/  LDCU UR8, c[0x0][0x370] ;  /* 0x00006e00ff0877ac */ /* 0x000ee20008000800 */
[----:B-1----:R-:W-:Y:S01]  /*0080*/  UIADD3 UR4, UPT, UPT, UR9, -0x1, URZ ;  /* 0xffffffff09047890 */ /* 0x002fe2000fffe0ff */
[----:B0-----:R-:W-:-:S02]  /*0090*/  IMAD R3, R5, UR5, R2 ;  /* 0x0000000505037c24 */ /* 0x001fc4000f8e0202 */
[----:B---3--:R-:W-:-:S03]  /*00a0*/  IMAD R0, R5, UR8, RZ ;  /* 0x0000000805007c24 */ /* 0x008fc6000f8e02ff */
[----:B------:R-:W-:-:S13]  /*00b0*/  ISETP.GE.AND P0, PT, R3, UR4, PT ;  /* 0x0000000403007c0c */ /* 0x000fda000bf06270 */
[----:B--2---:R-:W-:Y:S05]  /*00c0*/  @P0 BRA `(.L_x_1) ;  /* 0x0000000400a00947 */ /* 0x004fea0003800000 */
[----:B------:R-:W0:Y:S01]  /*00d0*/  I2F.U32.RP R10, R0 ;  /* 0x00000000000a7306 */ /* 0x000e220000209000 */
[C---:B------:R-:W-:Y:S01]  /*00e0*/  IADD3 R4, PT, PT, R0.reuse, R3, RZ ;  /* 0x0000000300047210 */ /* 0x040fe20007ffe0ff */
[----:B------:R-:W-:Y:S01]  /*00f0*/  IMAD.MOV R11, RZ, RZ, -R0 ;  /* 0x000000ffff0b7224 */ /* 0x000fe200078e0a00 */
[----:B------:R-:W-:Y:S01]  /*0100*/  ISETP.NE.U32.AND P2, PT, R0, RZ, PT ;  /* 0x000000ff0000720c */ /* 0x000fe20003f45070 */
[----:B------:R-:W-:Y:S01]  /*0110*/  BSSY.RECONVERGENT B1, `(.L_x_2) ;  /* 0x0000031000017945 */ /* 0x000fe20003800200 */
[C---:B------:R-:W-:Y:S02]  /*0120*/  ISETP.GE.AND P0, PT, R4.reuse, UR4, PT ;  /* 0x0000000404007c0c */ /* 0x040fe4000bf06270 */
[----:B------:R-:W-:Y:S02]  /*0130*/  VIMNMX R9, PT, PT, R4, UR4, !PT ;  /* 0x0000000404097c48 */ /* 0x000fe4000ffe0100 */
[----:B------:R-:W-:-:S04]  /*0140*/  SEL R8, RZ, 0x1, P0 ;  /* 0x00000001ff087807 */ /* 0x000fc80000000000 */
[----:B------:R-:W-:Y:S01]  /*0150*/  IADD3 R9, PT, PT, R9, -R4, -R8 ;  /* 0x8000000409097210 */ /* 0x000fe20007ffe808 */
[----:B0-----:R-:W0:Y:S02]  /*0160*/  MUFU.RCP R10, R10 ;  /* 0x0000000a000a7308 */ /* 0x001e240000001000 */
[----:B0-----:R-:W-:-:S06]  /*0170*/  VIADD R6, R10, 0xffffffe ;  /* 0x0ffffffe0a067836 */ /* 0x001fcc0000000000 */
[----:B------:R0:W1:Y:S02]  /*0180*/  F2I.FTZ.U32.TRUNC.NTZ R7, R6 ;  /* 0x0000000600077305 */ /* 0x000064000021f000 */
[----:B0-----:R-:W-:Y:S02]  /*0190*/  IMAD.MOV.U32 R6, RZ, RZ, RZ ;  /* 0x000000ffff067224 */ /* 0x001fe400078e00ff */
[----:B-1----:R-:W-:-:S04]  /*01a0*/  IMAD R11, R11, R7, RZ ;  /* 0x000000070b0b7224 */ /* 0x002fc800078e02ff */
[----:B------:R-:W-:-:S06]  /*01b0*/  IMAD.HI.U32 R10, R7, R11, R6 ;  /* 0x0000000b070a7227 */ /* 0x000fcc00078e0006 */
[----:B------:R-:W-:-:S04]  /*01c0*/  IMAD.HI.U32 R7, R10, R9, RZ ;  /* 0x000000090a077227 */ /* 0x000fc800078e00ff */
[----:B------:R-:W-:-:S04]  /*01d0*/  IMAD.MOV R4, RZ, RZ, -R7 ;  /* 0x000000ffff047224 */ /* 0x000fc800078e0a07 */
[----:B------:R-:W-:-:S05]  /*01e0*/  IMAD R9, R0, R4, R9 ;  /* 0x0000000400097224 */ /* 0x000fca00078e0209 */
[----:B------:R-:W-:-:S13]  /*01f0*/  ISETP.GE.U32.AND P0, PT, R9, R0, PT ;  /* 0x000000000900720c */ /* 0x000fda0003f06070 */
[----:B------:R-:W-:Y:S01]  /*0200*/  @P0 IADD3 R9, PT, PT, -R0, R9, RZ ;  /* 0x0000000900090210 */ /* 0x000fe20007ffe1ff */
[----:B------:R-:W-:-:S03]  /*0210*/  @P0 VIADD R7, R7, 0x1 ;  /* 0x0000000107070836 */ /* 0x000fc60000000000 */
[----:B------:R-:W-:-:S13]  /*0220*/  ISETP.GE.U32.AND P1, PT, R9, R0, PT ;  /* 0x000000000900720c */ /* 0x000fda0003f26070 */
[----:B------:R-:W-:Y:S01]  /*0230*/  @P1 VIADD R7, R7, 0x1 ;  /* 0x0000000107071836 */ /* 0x000fe20000000000 */
[----:B------:R-:W-:-:S04]  /*0240*/  @!P2 LOP3.LUT R7, RZ, R0, RZ, 0x33, !PT ;  /* 0x00000000ff07a212 */ /* 0x000fc800078e33ff */
[----:B------:R-:W-:Y:S01]  /*0250*/  IADD3 R4, PT, PT, R8, R7, RZ ;  /* 0x0000000708047210 */ /* 0x000fe20007ffe0ff */
[----:B------:R-:W-:-:S03]  /*0260*/  IMAD.MOV.U32 R7, RZ, RZ, R3 ;  /* 0x000000ffff077224 */ /* 0x000fc600078e0003 */
[C---:B------:R-:W-:Y:S02]  /*0270*/  LOP3.LUT R6, R4.reuse, 0x3, RZ, 0xc0, !PT ;  /* 0x0000000304067812 */ /* 0x040fe400078ec0ff */
[----:B------:R-:W-:Y:S02]  /*0280*/  ISETP.GE.U32.AND P1, PT, R4, 0x3, PT ;  /* 0x000000030400780c */ /* 0x000fe40003f26070 */
[----:B------:R-:W-:-:S13]  /*0290*/  ISETP.NE.AND P0, PT, R6, 0x3, PT ;  /* 0x000000030600780c */ /* 0x000fda0003f05270 */
[----:B------:R-:W-:Y:S05]  /*02a0*/  @!P0 BRA `(.L_x_3) ;  /* 0x00000000005c8947 */ /* 0x000fea0003800000 */
[----:B------:R-:W0:Y:S01]  /*02b0*/  LDC.64 R8, c[0x0][0x388] ;  /* 0x0000e200ff087b82 */ /* 0x000e220000000a00 */
[----:B------:R-:W-:Y:S02]  /*02c0*/  VIADD R4, R4, 0x1 ;  /* 0x0000000104047836 */ /* 0x000fe40000000000 */
[----:B------:R-:W-:-:S03]  /*02d0*/  IMAD.MOV.U32 R7, RZ, RZ, R3 ;  /* 0x000000ffff077224 */ /* 0x000fc600078e0003 */
[----:B------:R-:W-:Y:S02]  /*02e0*/  LOP3.LUT R4, R4, 0x3, RZ, 0xc0, !PT ;  /* 0x0000000304047812 */ /* 0x000fe400078ec0ff */
[----:B------:R-:W1:Y:S03]  /*02f0*/  LDC.64 R10, c[0x0][0x390] ;  /* 0x0000e400ff0a7b82 */ /* 0x000e660000000a00 */
[----:B------:R-:W-:Y:S01]  /*0300*/  IMAD.MOV R4, RZ, RZ, -R4 ;  /* 0x000000ffff047224 */ /* 0x000fe200078e0a04 */
[----:B0-----:R-:W-:-:S04]  /*0310*/  IADD3 R8, P0, PT, R8, 0x4, RZ ;  /* 0x0000000408087810 */ /* 0x001fc80007f1e0ff */
[----:B------:R-:W-:-:S09]  /*0320*/  IADD3.X R9, PT, PT, RZ, R9, RZ, P0, !PT ;  /* 0x00000009ff097210 */ /* 0x000fd200007fe4ff */
.L_x_4:
[----:B------:R-:W-:-:S04]  /*0330*/  IMAD.WIDE R14, R7, 0x4, R8 ;  /* 0x00000004070e7825 */ /* 0x000fc800078e0208 */
[----:B01----:R-:W-:Y:S01]  /*0340*/  IMAD.WIDE R12, R7, 0x4, R10 ;  /* 0x00000004070c7825 */ /* 0x003fe200078e020a */
[----:B------:R-:W2:Y:S04]  /*0350*/  LDG.E R18, desc[UR6][R14.64+-0x4] ;  /* 0xfffffc060e127981 */ /* 0x000ea8000c1e1900 */
[----:B------:R-:W2:Y:S04]  /*0360*/  LDG.E R19, desc[UR6][R14.64] ;  /* 0x000000060e137981 */ /* 0x000ea8000c1e1900 */
[----:B------:R-:W3:Y:S01]  /*0370*/  LDG.E R6, desc[UR6][R12.64] ;  /* 0x000000060c067981 */ /* 0x000ee2000c1e1900 */
[----:B------:R-:W-:-:S04]  /*0380*/  IADD3 R4, PT, PT, R4, 0x1, RZ ;  /* 0x0000000104047810 */ /* 0x000fc80007ffe0ff */
[----:B------:R-:W-:Y:S01]  /*0390*/  ISETP.NE.AND P0, PT, R4, RZ, PT ;  /* 0x000000ff0400720c */ /* 0x000fe20003f05270 */
[----:B------:R-:W-:Y:S02]  /*03a0*/  IMAD.IADD R7, R0, 0x1, R7 ;  /* 0x0000000100077824 */ /* 0x000fe400078e0207 */
[----:B--2---:R-:W-:Y:S01]  /*03b0*/  FADD R18, R18, -R19 ;  /* 0x8000001312127221 */ /* 0x004fe20000000000 */
[----:B---3--:R-:W-:Y:S08]  /*03c0*/  F2F.F64.F32 R16, R6 ;  /* 0x0000000600107310 */ /* 0x008ff00000201800 */
[----:B------:R-:W0:Y:S02]  /*03d0*/  F2F.F64.F32 R18, R18 ;  /* 0x0000001200127310 */ /* 0x000e240000201800 */
[----:B0-----:R-:W-:-:S10]  /*03e0*/  DFMA R16, R18, 0.5, R16 ;  /* 0x3fe000001210782b */ /* 0x001fd40000000010 */
[----:B------:R-:W0:Y:S02]  /*03f0*/  F2F.F32.F64 R17, R16 ;  /* 0x0000001000117310 */ /* 0x000e240000301000 */
[----:B0-----:R0:W-:Y:S01]  /*0400*/  STG.E desc[UR6][R12.64], R17 ;  /* 0x000000110c007986 */ /* 0x0011e2000c101906 */
[----:B------:R-:W-:Y:S05]  /*0410*/  @P0 BRA `(.L_x_4) ;  /* 0xfffffffc00c40947 */ /* 0x000fea000383ffff */
.L_x_3:
[----:B------:R-:W-:Y:S05]  /*0420*/  BSYNC.RECONVERGENT B1 ;  /* 0x0000000000017941 */ /* 0x000fea0003800200 */
.L_x_2:
[----:B------:R-:W-:Y:S05]  /*0430*/  @!P1 BRA `(.L_x_1) ;  /* 0x0000000000c49947 */ /* 0x000fea0003800000 */
.L_x_5:
[----:B--2---:R-:W1:Y:S08]  /*0440*/  LDC.64 R10, c[0x0][0x388] ;  /* 0x0000e200ff0a7b82 */ /* 0x004e700000000a00 */
[----:B------:R-:W2:Y:S01]  /*0450*/  LDC.64 R8, c[0x0][0x390] ;  /* 0x0000e400ff087b82 */ /* 0x000ea20000000a00 */
[----:B-1----:R-:W-:-:S05]  /*0460*/  IMAD.WIDE R10, R7, 0x4, R10 ;  /* 0x00000004070a7825 */ /* 0x002fca00078e020a */
[----:B------:R-:W3:Y:S01]  /*0470*/  LDG.E R6, desc[UR6][R10.64] ;  /* 0x000000060a067981 */ /* 0x000ee2000c1e1900 */
[----:B--2---:R-:W-:-:S03]  /*0480*/  IMAD.WIDE R8, R7, 0x4, R8 ;  /* 0x0000000407087825 */ /* 0x004fc600078e0208 */
[----:B------:R-:W3:Y:S04]  /*0490*/  LDG.E R15, desc[UR6][R10.64+0x4] ;  /* 0x000004060a0f7981 */ /* 0x000ee8000c1e1900 */
[----:B------:R-:W0:Y:S01]  /*04a0*/  LDG.E R4, desc[UR6][R8.64] ;  /* 0x0000000608047981 */ /* 0x000e22000c1e1900 */
[----:B---3--:R-:W-:Y:S01]  /*04b0*/  FADD R6, R6, -R15 ;  /* 0x8000000f06067221 */ /* 0x008fe20000000000 */
[----:B0-----:R-:W-:Y:S08]  /*04c0*/  F2F.F64.F32 R12, R4 ;  /* 0x00000004000c7310 */ /* 0x001ff00000201800 */
[----:B------:R-:W0:Y:S02]  /*04d0*/  F2F.F64.F32 R14, R6 ;  /* 0x00000006000e7310 */ /* 0x000e240000201800 */
[----:B0-----:R-:W-:-:S06]  /*04e0*/  DFMA R16, R14, 0.5, R12 ;  /* 0x3fe000000e10782b */ /* 0x001fcc000000000c */
[----:B------:R-:W0:Y:S01]  /*04f0*/  F2F.F32.F64 R21, R16 ;  /* 0x0000001000157310 */ /* 0x000e220000301000 */
[----:B------:R-:W-:-:S04]  /*0500*/  IMAD.WIDE R14, R0, 0x4, R10 ;  /* 0x00000004000e7825 */ /* 0x000fc800078e020a */
[C---:B------:R-:W-:Y:S01]  /*0510*/  IMAD.WIDE R12, R0.reuse, 0x4, R8 ;  /* 0x00000004000c7825 */ /* 0x040fe200078e0208 */
[----:B0-----:R0:W-:Y:S04]  /*0520*/  STG.E desc[UR6][R8.64], R21 ;  /* 0x0000001508007986 */ /* 0x0011e8000c101906 */
[----:B------:R-:W2:Y:S04]  /*0530*/  LDG.E R18, desc[UR6][R14.64] ;  /* 0x000000060e127981 */ /* 0x000ea8000c1e1900 */
[----:B------:R-:W2:Y:S04]  /*0540*/  LDG.E R19, desc[UR6][R14.64+0x4] ;  /* 0x000004060e137981 */ /* 0x000ea8000c1e1900 */
[----:B------:R-:W3:Y:S01]  /*0550*/  LDG.E R20, desc[UR6][R12.64] ;  /* 0x000000060c147981 */ /* 0x000ee2000c1e1900 */
[----:B------:R-:W-:-:S04]  /*0560*/  IMAD.WIDE R16, R0, 0x4, R14 ;  /* 0x0000000400107825 */ /* 0x000fc800078e020e */
[----:B--2---:R-:W-:Y:S01]  /*0570*/  FADD R4, R18, -R19 ;  /* 0x8000001312047221 */ /* 0x004fe20000000000 */
[----:B---3--:R-:W-:Y:S08]  /*0580*/  F2F.F64.F32 R10, R20 ;  /* 0x00000014000a7310 */ /* 0x008ff00000201800 */
[----:B------:R-:W1:Y:S02]  /*0590*/  F2F.F64.F32 R18, R4 ;  /* 0x0000000400127310 */ /* 0x000e640000201800 */
[----:B-1----:R-:W-:-:S06]  /*05a0*/  DFMA R18, R18, 0.5, R10 ;  /* 0x3fe000001212782b */ /* 0x002fcc000000000a */
[----:B------:R-:W1:Y:S01]  /*05b0*/  F2F.F32.F64 R23, R18 ;  /* 0x0000001200177310 */ /* 0x000e620000301000 */
[C---:B------:R-:W-:Y:S01]  /*05c0*/  IMAD.WIDE R10, R0.reuse, 0x4, R12 ;  /* 0x00000004000a7825 */ /* 0x040fe200078e020c */
[----:B-1----:R1:W-:Y:S04]  /*05d0*/  STG.E desc[UR6][R12.64], R23 ;  /* 0x000000170c007986 */ /* 0x0023e8000c101906 */
[----:B0-----:R-:W2:Y:S04]  /*05e0*/  LDG.E R21, desc[UR6][R16.64] ;  /* 0x0000000610157981 */ /* 0x001ea8000c1e1900 */
[----:B------:R-:W2:Y:S04]  /*05f0*/  LDG.E R14, desc[UR6][R16.64+0x4] ;  /* 0x00000406100e7981 */ /* 0x000ea8000c1e1900 */
[----:B------:R-:W3:Y:S01]  /*0600*/  LDG.E R6, desc[UR6][R10.64] ;  /* 0x000000060a067981 */ /* 0x000ee2000c1e1900 */
[----:B------:R-:W-:-:S04]  /*0610*/  IMAD.WIDE R18, R0, 0x4, R16 ;  /* 0x0000000400127825 */ /* 0x000fc800078e0210 */
[----:B--2---:R-:W-:Y:S01]  /*0620*/  FADD R21, R21, -R14 ;  /* 0x8000000e15157221 */ /* 0x004fe20000000000 */
[----:B---3--:R-:W-:Y:S08]  /*0630*/  F2F.F64.F32 R8, R6 ;  /* 0x0000000600087310 */ /* 0x008ff00000201800 */
[----:B------:R-:W0:Y:S02]  /*0640*/  F2F.F64.F32 R14, R21 ;  /* 0x00000015000e7310 */ /* 0x000e240000201800 */
[----:B0-----:R-:W-:-:S10]  /*0650*/  DFMA R14, R14, 0.5, R8 ;  /* 0x3fe000000e0e782b */ /* 0x001fd40000000008 */
[----:B------:R-:W0:Y:S01]  /*0660*/  F2F.F32.F64 R15, R14 ;  /* 0x0000000e000f7310 */ /* 0x000e220000301000 */
[C---:B------:R-:W-:Y:S01]  /*0670*/  IMAD.WIDE R8, R0.reuse, 0x4, R10 ;  /* 0x0000000400087825 */ /* 0x040fe200078e020a */
[----:B0-----:R2:W-:Y:S04]  /*0680*/  STG.E desc[UR6][R10.64], R15 ;  /* 0x0000000f0a007986 */ /* 0x0015e8000c101906 */
[----:B------:R-:W3:Y:S04]  /*0690*/  LDG.E R20, desc[UR6][R18.64] ;  /* 0x0000000612147981 */ /* 0x000ee8000c1e1900 */
[----:B------:R-:W3:Y:S04]  /*06a0*/  LDG.E R17, desc[UR6][R18.64+0x4] ;  /* 0x0000040612117981 */ /* 0x000ee8000c1e1900 */
[----:B------:R-:W1:Y:S01]  /*06b0*/  LDG.E R4, desc[UR6][R8.64] ;  /* 0x0000000608047981 */ /* 0x000e62000c1e1900 */
[----:B------:R-:W-:-:S05]  /*06c0*/  IMAD R7, R0, 0x4, R7 ;  /* 0x0000000400077824 */ /* 0x000fca00078e0207 */
[----:B------:R-:W-:Y:S01]  /*06d0*/  ISETP.GE.AND P0, PT, R7, UR4, PT ;  /* 0x0000000407007c0c */ /* 0x000fe2000bf06270 */
[----:B---3--:R-:W-:Y:S01]  /*06e0*/  FADD R17, R20, -R17 ;  /* 0x8000001114117221 */ /* 0x008fe20000000000 */
[----:B-1----:R-:W-:Y:S08]  /*06f0*/  F2F.F64.F32 R12, R4 ;  /* 0x00000004000c7310 */ /* 0x002ff00000201800 */
[----:B------:R-:W0:Y:S02]  /*0700*/  F2F.F64.F32 R16, R17 ;  /* 0x0000001100107310 */ /* 0x000e240000201800 */
[----:B0-----:R-:W-:-:S10]  /*0710*/  DFMA R12, R16, 0.5, R12 ;  /* 0x3fe00000100c782b */ /* 0x001fd4000000000c */
[----:B------:R-:W0:Y:S02]  /*0720*/  F2F.F32.F64 R13, R12 ;  /* 0x0000000c000d7310 */ /* 0x000e240000301000 */
[----:B0-----:R2:W-:Y:S01]  /*0730*/  STG.E desc[UR6][R8.64], R13 ;  /* 0x0000000d08007986 */ /* 0x0015e2000c101906 */
[----:B------:R-:W-:Y:S05]  /*0740*/  @!P0 BRA `(.L_x_5) ;  /* 0xfffffffc003c8947 */ /* 0x000fea000383ffff */
.L_x_1:
[----:B------:R-:W-:Y:S05]  /*0750*/  BSYNC.RECONVERGENT B0 ;  /* 0x0000000000007941 */ /* 0x000fea0003800200 */
.L_x_0:
[----:B------:R-:W-:Y:S01]  /*0760*/  IADD3 R7, PT, PT, R3, 0x1, RZ ;  /* 0x0000000103077810 */ /* 0x000fe20007ffe0ff */
[----:B------:R-:W-:Y:S03]  /*0770*/  BAR.SYNC.DEFER_BLOCKING 0x0 ;  /* 0x0000000000007b1d */ /* 0x000fe60000010000 */
[----:B------:R-:W-:-:S03]  /*0780*/  ISETP.GE.AND P0, PT, R7, UR9, PT ;  /* 0x0000000907007c0c */ /* 0x000fc6000bf06270 */
[----:B------:R-:W-:Y:S10]  /*0790*/  BSSY.RECONVERGENT B0, `(.L_x_6) ;  /* 0x000006e000007945 */ /* 0x000ff40003800200 */
[----:B------:R-:W-:Y:S05]  /*07a0*/  @P0 BRA `(.L_x_7) ;  /* 0x0000000400b00947 */ /* 0x000fea0003800000 */
[----:B------:R-:W1:Y:S01]  /*07b0*/  I2F.U32.RP R6, R0 ;  /* 0x0000000000067306 */ /* 0x000e620000209000 */
[----:B------:R-:W-:Y:S01]  /*07c0*/  UIADD3 UR4, UPT, UPT, UR5, UR8, URZ ;  /* 0x0000000805047290 */ /* 0x000fe2000fffe0ff */
[----:B--2---:R-:W-:Y:S01]  /*07d0*/  VIADDMNMX R9, R7, R0, UR9, !PT ;  /* 0x0000000907097e46 */ /* 0x004fe2000f800100 */
[----:B0-----:R-:W-:Y:S01]  /*07e0*/  IMAD.MOV R13, RZ, RZ, -R0 ;  /* 0x000000ffff0d7224 */ /* 0x001fe200078e0a00 */
[----:B------:R-:W-:Y:S01]  /*07f0*/  ISETP.NE.U32.AND P3, PT, R0, RZ, PT ;  /* 0x000000ff0000720c */ /* 0x000fe20003f65070 */
[----:B------:R-:W-:Y:S02]  /*0800*/  BSSY.RECONVERGENT B1, `(.L_x_8) ;  /* 0x0000033000017945 */ /* 0x000fe40003800200 */
[----:B------:R-:W-:-:S05]  /*0810*/  IMAD R5, R5, UR4, RZ ;  /* 0x0000000405057c24 */ /* 0x000fca000f8e02ff */
[----:B------:R-:W-:Y:S01]  /*0820*/  LOP3.LUT R4, RZ, R5, RZ, 0x33, !PT ;  /* 0x00000005ff047212 */ /* 0x000fe200078e33ff */
[----:B-1----:R-:W0:Y:S03]  /*0830*/  MUFU.RCP R6, R6 ;  /* 0x0000000600067308 */ /* 0x002e260000001000 */
[----:B------:R-:W-:Y:S01]  /*0840*/  IADD3 R9, PT, PT, -R2, R9, R4 ;  /* 0x0000000902097210 */ /* 0x000fe20007ffe104 */
[----:B------:R-:W-:-:S03]  /*0850*/  IMAD.MOV.U32 R4, RZ, RZ, RZ ;  /* 0x000000ffff047224 */ /* 0x000fc600078e00ff */
[C---:B------:R-:W-:Y:S02]  /*0860*/  ISETP.NE.AND P0, PT, R9.reuse, RZ, PT ;  /* 0x000000ff0900720c */ /* 0x040fe40003f05270 */
[----:B------:R-:W-:Y:S01]  /*0870*/  IADD3 R11, PT, PT, R9, -0x1, RZ ;  /* 0xffffffff090b7810 */ /* 0x000fe20007ffe0ff */
[----:B0-----:R-:W-:-:S10]  /*0880*/  VIADD R8, R6, 0xffffffe ;  /* 0x0ffffffe06087836 */ /* 0x001fd40000000000 */
[----:B------:R-:W-:Y:S01]  /*0890*/  @!P0 IMAD.MOV R11, RZ, RZ, R9 ;  /* 0x000000ffff0b8224 */ /* 0x000fe200078e0209 */
[----:B------:R-:W0:Y:S02]  /*08a0*/  F2I.FTZ.U32.TRUNC.NTZ R5, R8 ;  /* 0x0000000800057305 */ /* 0x000e24000021f000 */
[----:B0-----:R-:W-:-:S04]  /*08b0*/  IMAD R13, R13, R5, RZ ;  /* 0x000000050d0d7224 */ /* 0x001fc800078e02ff */
[----:B------:R-:W-:-:S06]  /*08c0*/  IMAD.HI.U32 R4, R5, R13, R4 ;  /* 0x0000000d05047227 */ /* 0x000fcc00078e0004 */
[----:B------:R-:W-:-:S05]  /*08d0*/  IMAD.HI.U32 R5, R4, R11, RZ ;  /* 0x0000000b04057227 */ /* 0x000fca00078e00ff */
[----:B------:R-:W-:-:S05]  /*08e0*/  IADD3 R2, PT, PT, -R5, RZ, RZ ;  /* 0x000000ff05027210 */ /* 0x000fca0007ffe1ff */
[----:B------:R-:W-:Y:S01]  /*08f0*/  IMAD R11, R0, R2, R11 ;  /* 0x00000002000b7224 */ /* 0x000fe200078e020b */
[----:B------:R-:W-:-:S04]  /*0900*/  SEL R2, RZ, 0x1, !P0 ;  /* 0x00000001ff027807 */ /* 0x000fc80004000000 */
[----:B------:R-:W-:-:S13]  /*0910*/  ISETP.GE.U32.AND P1, PT, R11, R0, PT ;  /* 0x000000000b00720c */ /* 0x000fda0003f26070 */
[----:B------:R-:W-:Y:S02]  /*0920*/  @P1 IMAD.IADD R11, R11, 0x1, -R0 ;  /* 0x000000010b0b1824 */ /* 0x000fe400078e0a00 */
[----:B------:R-:W-:-:S03]  /*0930*/  @P1 VIADD R5, R5, 0x1 ;  /* 0x0000000105051836 */ /* 0x000fc60000000000 */
[----:B------:R-:W-:-:S13]  /*0940*/  ISETP.GE.U32.AND P2, PT, R11, R0, PT ;  /* 0x000000000b00720c */ /* 0x000fda0003f46070 */
[----:B------:R-:W-:Y:S02]  /*0950*/  @P2 IADD3 R5, PT, PT, R5, 0x1, RZ ;  /* 0x0000000105052810 */ /* 0x000fe40007ffe0ff */
[----:B------:R-:W-:-:S05]  /*0960*/  @!P3 LOP3.LUT R5, RZ, R0, RZ, 0x33, !PT ;  /* 0x00000000ff05b212 */ /* 0x000fca00078e33ff */
[----:B------:R-:W-:-:S05]  /*0970*/  IMAD.IADD R18, R2, 0x1, R5 ;  /* 0x0000000102127824 */ /* 0x000fca00078e0205 */
[----:B------:R-:W-:-:S04]  /*0980*/  LOP3.LUT R2, R18, 0x3, RZ, 0xc0, !PT ;  /* 0x0000000312027812 */ /* 0x000fc800078ec0ff */
[----:B------:R-:W-:-:S13]  /*0990*/  ISETP.NE.AND P0, PT, R2, 0x3, PT ;  /* 0x000000030200780c */ /* 0x000fda0003f05270 */
[----:B------:R-:W-:Y:S05]  /*09a0*/  @!P0 BRA `(.L_x_9) ;  /* 0x0000000000608947 */ /* 0x000fea0003800000 */
[----:B------:R-:W0:Y:S01]  /*09b0*/  LDC.64 R4, c[0x0][0x390] ;  /* 0x0000e400ff047b82 */ /* 0x000e220000000a00 */
[----:B------:R-:W-:Y:S01]  /*09c0*/  VIADD R2, R18, 0x1 ;  /* 0x0000000112027836 */ /* 0x000fe20000000000 */
[----:B------:R-:W-:Y:S04]  /*09d0*/  BSSY.RECONVERGENT B2, `(.L_x_10) ;  /* 0x0000014000027945 */ /* 0x000fe80003800200 */
[----:B------:R-:W-:Y:S02]  /*09e0*/  LOP3.LUT R2, R2, 0x3, RZ, 0xc0, !PT ;  /* 0x0000000302027812 */ /* 0x000fe400078ec0ff */
[----:B------:R-:W1:Y:S02]  /*09f0*/  LDC.64 R8, c[0x0][0x388] ;  /* 0x0000e200ff087b82 */ /* 0x000e640000000a00 */
[----:B------:R-:W-:-:S07]  /*0a00*/  IADD3 R2, PT, PT, -R2, RZ, RZ ;  /* 0x000000ff02027210 */ /* 0x000fce0007ffe1ff */
.L_x_11:
[----:B0-----:R-:W-:-:S04]  /*0a10*/  IMAD.WIDE R12, R7, 0x4, R4 ;  /* 0x00000004070c7825 */ /* 0x001fc800078e0204 */
[----:B-12---:R-:W-:Y:S01]  /*0a20*/  IMAD.WIDE R10, R7, 0x4, R8 ;  /* 0x00000004070a7825 */ /* 0x006fe200078e0208 */
[----:B------:R-:W2:Y:S04]  /*0a30*/  LDG.E R16, desc[UR6][R12.64+-0x4] ;  /* 0xfffffc060c107981 */ /* 0x000ea8000c1e1900 */
[----:B------:R-:W2:Y:S04]  /*0a40*/  LDG.E R17, desc[UR6][R12.64] ;  /* 0x000000060c117981 */ /* 0x000ea8000c1e1900 */
[----:B------:R-:W3:Y:S01]  /*0a50*/  LDG.E R6, desc[UR6][R10.64] ;  /* 0x000000060a067981 */ /* 0x000ee2000c1e1900 */
[----:B------:R-:W-:-:S05]  /*0a60*/  VIADD R2, R2, 0x1 ;  /* 0x0000000102027836 */ /* 0x000fca0000000000 */
[----:B------:R-:W-:Y:S01]  /*0a70*/  ISETP.NE.AND P0, PT, R2, RZ, PT ;  /* 0x000000ff0200720c */ /* 0x000fe20003f05270 */
[C---:B------:R-:W-:Y:S01]  /*0a80*/  IMAD.IADD R3, R0.reuse, 0x1, R3 ;  /* 0x0000000100037824 */ /* 0x040fe200078e0203 */
[----:B------:R-:W-:Y:S01]  /*0a90*/  IADD3 R7, PT, PT, R0, R7, RZ ;  /* 0x0000000700077210 */ /* 0x000fe20007ffe0ff */
[----:B--2---:R-:W-:Y:S01]  /*0aa0*/  FADD R16, R16, -R17 ;  /* 0x8000001110107221 */ /* 0x004fe20000000000 */
[----:B---3--:R-:W-:Y:S08]  /*0ab0*/  F2F.F64.F32 R14, R6 ;  /* 0x00000006000e7310 */ /* 0x008ff00000201800 */
[----:B------:R-:W0:Y:S02]  /*0ac0*/  F2F.F64.F32 R16, R16 ;  /* 0x0000001000107310 */ /* 0x000e240000201800 */
[----:B0-----:R-:W-:-:S10]  /*0ad0*/  DFMA R14, R16, 0.5, R14 ;  /* 0x3fe00000100e782b */ /* 0x001fd4000000000e */
[----:B------:R-:W0:Y:S02]  /*0ae0*/  F2F.F32.F64 R15, R14 ;  /* 0x0000000e000f7310 */ /* 0x000e240000301000 */
[----:B0-----:R2:W-:Y:S01]  /*0af0*/  STG.E desc[UR6][R10.64], R15 ;  /* 0x0000000f0a007986 */ /* 0x0015e2000c101906 */
[----:B------:R-:W-:Y:S05]  /*0b00*/  @P0 BRA `(.L_x_11) ;  /* 0xfffffffc00c00947 */ /* 0x000fea000383ffff */
[----:B------:R-:W-:Y:S05]  /*0b10*/  BSYNC.RECONVERGENT B2 ;  /* 0x0000000000027941 */ /* 0x000fea0003800200 */
.L_x_10:
[----:B------:R-:W-:-:S07]  /*0b20*/  VIADD R7, R3, 0x1 ;  /* 0x0000000103077836 */ /* 0x000fce0000000000 */
.L_x_9:
[----:B------:R-:W-:Y:S05]  /*0b30*/  BSYNC.RECONVERGENT B1 ;  /* 0x0000000000017941 */ /* 0x000fea0003800200 */
.L_x_8:
[----:B------:R-:W-:-:S13]  /*0b40*/  ISETP.GE.U32.AND P0, PT, R18, 0x3, PT ;  /* 0x000000031200780c */ /* 0x000fda0003f06070 */
[----:B------:R-:W-:Y:S05]  /*0b50*/  @!P0 BRA `(.L_x_7) ;  /* 0x0000000000c48947 */ /* 0x000fea0003800000 */
.L_x_12:
[----:B---3--:R-:W0:Y:S08]  /*0b60*/  LDC.64 R4, c[0x0][0x390] ;  /* 0x0000e400ff047b82 */ /* 0x008e300000000a00 */
[----:B------:R-:W2:Y:S01]  /*0b70*/  LDC.64 R2, c[0x0][0x388] ;  /* 0x0000e200ff027b82 */ /* 0x000ea20000000a00 */
[----:B0-----:R-:W-:-:S05]  /*0b80*/  IMAD.WIDE R8, R7, 0x4, R4 ;  /* 0x0000000407087825 */ /* 0x001fca00078e0204 */
[----:B------:R-:W3:Y:S01]  /*0b90*/  LDG.E R4, desc[UR6][R8.64+-0x4] ;  /* 0xfffffc0608047981 */ /* 0x000ee2000c1e1900 */
[----:B--2---:R-:W-:-:S03]  /*0ba0*/  IMAD.WIDE R14, R7, 0x4, R2 ;  /* 0x00000004070e7825 */ /* 0x004fc600078e0202 */
[----:B------:R-:W3:Y:S04]  /*0bb0*/  LDG.E R5, desc[UR6][R8.64] ;  /* 0x0000000608057981 */ /* 0x000ee8000c1e1900 */
[----:B------:R-:W2:Y:S01]  /*0bc0*/  LDG.E R6, desc[UR6][R14.64] ;  /* 0x000000060e067981 */ /* 0x000ea2000c1e1900 */
[----:B------:R-:W-:-:S04]  /*0bd0*/  IMAD.WIDE R10, R0, 0x4, R8 ;  /* 0x00000004000a7825 */ /* 0x000fc800078e0208 */
[----:B---3--:R-:W-:Y:S01]  /*0be0*/  FADD R12, R4, -R5 ;  /* 0x80000005040c7221 */ /* 0x008fe20000000000 */
[----:B--2---:R-:W-:Y:S08]  /*0bf0*/  F2F.F64.F32 R2, R6 ;  /* 0x0000000600027310 */ /* 0x004ff00000201800 */
[----:B------:R-:W0:Y:S02]  /*0c00*/  F2F.F64.F32 R4, R12 ;  /* 0x0000000c00047310 */ /* 0x000e240000201800 */
[----:B0-----:R-:W-:-:S06]  /*0c10*/  DFMA R4, R4, 0.5, R2 ;  /* 0x3fe000000404782b */ /* 0x001fcc0000000002 */
[----:B------:R-:W0:Y:S01]  /*0c20*/  F2F.F32.F64 R17, R4 ;  /* 0x0000000400117310 */ /* 0x000e220000301000 */
        /* <DEDUP_REMOVED lines=24> */
[----:B------:R-:W2:Y:S04]  /*0db0*/  LDG.E R18, desc[UR6][R14.64+-0x4] ;  /* 0xfffffc060e127981 */ /* 0x000ea8000c1e1900 */
[----:B------:R-:W2:Y:S04]  /*0dc0*/  LDG.E R13, desc[UR6][R14.64] ;  /* 0x000000060e0d7981 */ /* 0x000ea8000c1e1900 */
[----:B------:R-:W1:Y:S01]  /*0dd0*/  LDG.E R17, desc[UR6][R8.64] ;  /* 0x0000000608117981 */ /* 0x000e62000c1e1900 */
[----:B------:R-:W-:-:S05]  /*0de0*/  IMAD R7, R0, 0x4, R7 ;  /* 0x0000000400077824 */ /* 0x000fca00078e0207 */
[----:B------:R-:W-:Y:S01]  /*0df0*/  ISETP.GE.AND P0, PT, R7, UR9, PT ;  /* 0x0000000907007c0c */ /* 0x000fe2000bf06270 */
[----:B--2---:R-:W-:Y:S01]  /*0e00*/  FADD R13, R18, -R13 ;  /* 0x8000000d120d7221 */ /* 0x004fe20000000000 */
[----:B-1----:R-:W-:Y:S08]  /*0e10*/  F2F.F64.F32 R2, R17 ;  /* 0x0000001100027310 */ /* 0x002ff00000201800 */
[----:B------:R-:W0:Y:S02]  /*0e20*/  F2F.F64.F32 R12, R13 ;  /* 0x0000000d000c7310 */ /* 0x000e240000201800 */
[----:B0-----:R-:W-:-:S10]  /*0e30*/  DFMA R2, R12, 0.5, R2 ;  /* 0x3fe000000c02782b */ /* 0x001fd40000000002 */
[----:B------:R-:W0:Y:S02]  /*0e40*/  F2F.F32.F64 R3, R2 ;  /* 0x0000000200037310 */ /* 0x000e240000301000 */
[----:B0-----:R3:W-:Y:S01]  /*0e50*/  STG.E desc[UR6][R8.64], R3 ;  /* 0x0000000308007986 */ /* 0x0017e2000c101906 */
[----:B------:R-:W-:Y:S05]  /*0e60*/  @!P0 BRA `(.L_x_12) ;  /* 0xfffffffc003c8947 */ /* 0x000fea000383ffff */
.L_x_7:
[----:B------:R-:W-:Y:S05]  /*0e70*/  BSYNC.RECONVERGENT B0 ;  /* 0x0000000000007941 */ /* 0x000fea0003800200 */
.L_x_6:
[----:B------:R-:W1:Y:S01]  /*0e80*/  LDCU UR4, c[0x0][0x380] ;  /* 0x00007000ff0477ac */ /* 0x000e620008000800 */
[----:B---3--:R-:W-:Y:S01]  /*0e90*/  MOV R3, 0x3daaaaab ;  /* 0x3daaaaab00037802 */ /* 0x008fe20000000f00 */
[----:B------:R-:W-:-:S04]  /*0ea0*/  IMAD.MOV.U32 R2, RZ, RZ, 0x41400000 ;  /* 0x41400000ff027424 */ /* 0x000fc800078e00ff */
[----:B------:R-:W-:-:S04]  /*0eb0*/  FFMA R2, R3, -R2, 1 ;  /* 0x3f80000003027423 */ /* 0x000fc80000000802 */
[----:B------:R-:W-:Y:S01]  /*0ec0*/  FFMA R3, R2, R3, 0.083333335816860198975 ;  /* 0x3daaaaab02037423 */ /* 0x000fe20000000003 */
[----:B-1----:R-:W-:-:S06]  /*0ed0*/  UIADD3 UR4, UPT, UPT, UR4, -0x28, URZ ;  /* 0xffffffd804047890 */ /* 0x002fcc000fffe0ff */
[----:B------:R-:W-:Y:S01]  /*0ee0*/  I2FP.F32.S32 R0, UR4 ;  /* 0x0000000400007c45 */ /* 0x000fe20008201400 */
[----:B------:R-:W-:Y:S04]  /*0ef0*/  BAR.SYNC.DEFER_BLOCKING 0x0 ;  /* 0x0000000000007b1d */ /* 0x000fe80000010000 */
[----:B------:R-:W-:Y:S02]  /*0f00*/  FFMA R2, R0, R3, RZ ;  /* 0x0000000300027223 */ /* 0x000fe400000000ff */
[----:B------:R-:W1:Y:S02]  /*0f10*/  FCHK P0, R0, 12 ;  /* 0x4140000000007902 */ /* 0x000e640000000000 */
[----:B------:R-:W-:-:S04]  /*0f20*/  FFMA R4, R2, -12, R0 ;  /* 0xc140000002047823 */ /* 0x000fc80000000000 */
[----:B--2---:R-:W-:Y:S01]  /*0f30*/  FFMA R10, R3, R4, R2 ;  /* 0x00000004030a7223 */ /* 0x004fe20000000002 */
[----:B-1----:R-:W-:Y:S06]  /*0f40*/  @!P0 BRA `(.L_x_13) ;  /* 0x00000000000c8947 */ /* 0x002fec0003800000 */
[----:B------:R-:W-:-:S07]  /*0f50*/  MOV R2, 0xf70 ;  /* 0x00000f7000027802 */ /* 0x000fce0000000f00 */
[----:B0-----:R-:W-:Y:S05]  /*0f60*/  CALL.REL.NOINC `($__internal_0_$__cuda_sm3x_div_rn_noftz_f32_slowpath) ;  /* 0x00000004001c7944 */ /* 0x001fea0003c00000 */
[----:B------:R-:W-:-:S07]  /*0f70*/  IMAD.MOV.U32 R10, RZ, RZ, R4 ;  /* 0x000000ffff0a7224 */ /* 0x000fce00078e0004 */
.L_x_13:
[----:B------:R-:W1:Y:S01]  /*0f80*/  F2F.F64.F32 R2, R10 ;  /* 0x0000000a00027310 */ /* 0x000e620000201800 */
[----:B------:R-:W-:Y:S01]  /*0f90*/  UMOV UR4, 0xfefa39ef ;  /* 0xfefa39ef00047882 */ /* 0x000fe20000000000 */
[----:B------:R-:W-:Y:S01]  /*0fa0*/  UMOV UR5, 0x3fe62e42 ;  /* 0x3fe62e4200057882 */ /* 0x000fe20000000000 */
[----:B0-----:R-:W0:Y:S01]  /*0fb0*/  LDC R12, c[0x0][0x384] ;  /* 0x0000e100ff0c7b82 */ /* 0x001e220000000800 */
[----:B-1----:R-:W-:-:S08]  /*0fc0*/  DMUL R4, R2, -0.5 ;  /* 0xbfe0000002047828 */ /* 0x002fd00000000000 */
[----:B------:R-:W-:Y:S01]  /*0fd0*/  DMUL R2, R2, R4 ;  /* 0x0000000402027228 */ /* 0x000fe20000000000 */
[----:B------:R-:W-:Y:S01]  /*0fe0*/  MOV R4, 0x652b82fe ;  /* 0x652b82fe00047802 */ /* 0x000fe20000000f00 */
[----:B------:R-:W-:-:S06]  /*0ff0*/  IMAD.MOV.U32 R5, RZ, RZ, 0x3ff71547 ;  /* 0x3ff71547ff057424 */ /* 0x000fcc00078e00ff */
[----:B------:R-:W-:Y:S02]  /*1000*/  DFMA R4, R2, R4, 6.75539944105574400000e+15 ;  /* 0x433800000204742b */ /* 0x000fe40000000004 */
[----:B------:R-:W-:-:S06]  /*1010*/  FSETP.GEU.AND P0, PT, |R3|, 4.1917929649353027344, PT ;  /* 0x4086232b0300780b */ /* 0x000fcc0003f0e200 */
[----:B------:R-:W-:-:S08]  /*1020*/  DADD R6, R4, -6.75539944105574400000e+15 ;  /* 0xc338000004067429 */ /* 0x000fd00000000000 */
[----:B------:R-:W-:Y:S01]  /*1030*/  DFMA R8, R6, -UR4, R2 ;  /* 0x8000000406087c2b */ /* 0x000fe20008000002 */
[----:B------:R-:W-:Y:S01]  /*1040*/  UMOV UR4, 0x3b39803f ;  /* 0x3b39803f00047882 */ /* 0x000fe20000000000 */
[----:B------:R-:W-:-:S06]  /*1050*/  UMOV UR5, 0x3c7abc9e ;  /* 0x3c7abc9e00057882 */ /* 0x000fcc0000000000 */
[----:B------:R-:W-:Y:S01]  /*1060*/  DFMA R6, R6, -UR4, R8 ;  /* 0x8000000406067c2b */ /* 0x000fe20008000008 */
[----:B------:R-:W-:Y:S01]  /*1070*/  UMOV UR4, 0x69ce2bdf ;  /* 0x69ce2bdf00047882 */ /* 0x000fe20000000000 */
[----:B------:R-:W-:Y:S01]  /*1080*/  IMAD.MOV.U32 R8, RZ, RZ, -0x35dec16 ;  /* 0xfca213eaff087424 */ /* 0x000fe200078e00ff */
[----:B------:R-:W-:Y:S01]  /*1090*/  MOV R9, 0x3e928af3 ;  /* 0x3e928af300097802 */ /* 0x000fe20000000f00 */
[----:B------:R-:W-:-:S05]  /*10a0*/  UMOV UR5, 0x3e5ade15 ;  /* 0x3e5ade1500057882 */ /* 0x000fca0000000000 */
[----:B------:R-:W-:Y:S01]  /*10b0*/  DFMA R8, R6, UR4, R8 ;  /* 0x0000000406087c2b */ /* 0x000fe20008000008 */
[----:B------:R-:W-:Y:S01]  /*10c0*/  UMOV UR4, 0x62401315 ;  /* 0x6240131500047882 */ /* 0x000fe20000000000 */
[----:B------:R-:W-:-:S06]  /*10d0*/  UMOV UR5, 0x3ec71dee ;  /* 0x3ec71dee00057882 */ /* 0x000fcc0000000000 */
[----:B------:R-:W-:Y:S01]  /*10e0*/  DFMA R8, R6, R8, UR4 ;  /* 0x0000000406087e2b */ /* 0x000fe20008000008 */
        /* <DEDUP_REMOVED lines=20> */
[----:B------:R-:W-:-:S08]  /*1230*/  DFMA R8, R6, R8, UR4 ;  /* 0x0000000406087e2b */ /* 0x000fd00008000008 */
[C---:B------:R-:W-:Y:S02]  /*1240*/  DFMA R10, R6.reuse, R8, 1 ;  /* 0x3ff00000060a742b */ /* 0x040fe40000000008 */
[----:B------:R-:W1:Y:S06]  /*1250*/  LDC.64 R8, c[0x0][0x388] ;  /* 0x0000e200ff087b82 */ /* 0x000e6c0000000a00 */
[----:B------:R-:W-:-:S10]  /*1260*/  DFMA R10, R6, R10, 1 ;  /* 0x3ff00000060a742b */ /* 0x000fd4000000000a */
[----:B------:R-:W-:Y:S02]  /*1270*/  IMAD R7, R4, 0x100000, R11 ;  /* 0x0010000004077824 */ /* 0x000fe400078e020b */
[----:B------:R-:W-:Y:S01]  /*1280*/  IMAD.MOV.U32 R6, RZ, RZ, R10 ;  /* 0x000000ffff067224 */ /* 0x000fe200078e000a */
[----:B0-----:R-:W-:Y:S06]  /*1290*/  @!P0 BRA `(.L_x_14) ;  /* 0x0000000000388947 */ /* 0x001fec0003800000 */
[----:B------:R-:W-:Y:S01]  /*12a0*/  FSETP.GEU.AND P1, PT, |R3|, 4.2275390625, PT ;  /* 0x408748000300780b */ /* 0x000fe20003f2e200 */
[C---:B------:R-:W-:Y:S02]  /*12b0*/  DADD R6, R2.reuse, +INF ;  /* 0x7ff0000002067429 */ /* 0x040fe40000000000 */
[----:B------:R-:W-:-:S08]  /*12c0*/  DSETP.GEU.AND P0, PT, R2, RZ, PT ;  /* 0x000000ff0200722a */ /* 0x000fd00003f0e000 */
[----:B------:R-:W-:Y:S02]  /*12d0*/  FSEL R6, R6, RZ, P0 ;  /* 0x000000ff06067208 */ /* 0x000fe40000000000 */
[----:B------:R-:W-:Y:S01]  /*12e0*/  FSEL R7, R7, RZ, P0 ;  /* 0x000000ff07077208 */ /* 0x000fe20000000000 */
[----:B------:R-:W-:Y:S06]  /*12f0*/  @P1 BRA `(.L_x_14) ;  /* 0x0000000000201947 */ /* 0x000fec0003800000 */
[----:B------:R-:W-:Y:S01]  /*1300*/  LEA.HI R0, R4, R4, RZ, 0x1 ;  /* 0x0000000404007211 */ /* 0x000fe200078f08ff */
[----:B------:R-:W-:-:S03]  /*1310*/  IMAD.MOV.U32 R6, RZ, RZ, R10 ;  /* 0x000000ffff067224 */ /* 0x000fc600078e000a */
[----:B------:R-:W-:-:S04]  /*1320*/  SHF.R.S32.HI R7, RZ, 0x1, R0 ;  /* 0x00000001ff077819 */ /* 0x000fc80000011400 */
[----:B------:R-:W-:Y:S01]  /*1330*/  IADD3 R2, PT, PT, R4, -R7, RZ ;  /* 0x8000000704027210 */ /* 0x000fe20007ffe0ff */
[----:B------:R-:W-:-:S03]  /*1340*/  IMAD R7, R7, 0x100000, R11 ;  /* 0x0010000007077824 */ /* 0x000fc600078e020b */
[----:B------:R-:W-:Y:S02]  /*1350*/  LEA R3, R2, 0x3ff00000, 0x14 ;  /* 0x3ff0000002037811 */ /* 0x000fe400078ea0ff */
[----:B------:R-:W-:-:S06]  /*1360*/  MOV R2, RZ ;  /* 0x000000ff00027202 */ /* 0x000fcc0000000f00 */
[----:B------:R-:W-:-:S11]  /*1370*/  DMUL R6, R6, R2 ;  /* 0x0000000206067228 */ /* 0x000fd60000000000 */
.L_x_14:
[----:B------:R-:W0:Y:S01]  /*1380*/  F2F.F32.F64 R7, R6 ;  /* 0x0000000600077310 */ /* 0x000e220000301000 */
[----:B------:R-:W-:-:S04]  /*1390*/  LEA.HI R0, R12, R12, RZ, 0x1 ;  /* 0x0000000c0c007211 */ /* 0x000fc800078f08ff */
[----:B------:R-:W-:-:S05]  /*13a0*/  SHF.R.S32.HI R3, RZ, 0x1, R0 ;  /* 0x00000001ff037819 */ /* 0x000fca0000011400 */
[----:B-1----:R-:W-:-:S05]  /*13b0*/  IMAD.WIDE R8, R3, 0x4, R8 ;  /* 0x0000000403087825 */ /* 0x002fca00078e0208 */
[----:B0-----:R-:W-:Y:S01]  /*13c0*/  STG.E desc[UR6][R8.64], R7 ;  /* 0x0000000708007986 */ /* 0x001fe2000c101906 */
[----:B------:R-:W-:Y:S05]  /*13d0*/  EXIT ;  /* 0x000000000000794d */ /* 0x000fea0003800000 */
        .weak           $__internal_0_$__cuda_sm3x_div_rn_noftz_f32_slowpath
        .type           $__internal_0_$__cuda_sm3x_div_rn_noftz_f32_slowpath,@function
        .size           $__internal_0_$__cuda_sm3x_div_rn_noftz_f32_slowpath,(.L_x_24 - $__internal_0_$__cuda_sm3x_div_rn_noftz_f32_slowpath)
$__internal_0_$__cuda_sm3x_div_rn_noftz_f32_slowpath:
[--C-:B------:R-:W-:Y:S01]  /*13e0*/  SHF.R.U32.HI R3, RZ, 0x17, R0.reuse ;  /* 0x00000017ff037819 */ /* 0x100fe20000011600 */
[----:B------:R-:W-:-:S03]  /*13f0*/  IMAD.MOV.U32 R4, RZ, RZ, R0 ;  /* 0x000000ffff047224 */ /* 0x000fc600078e0000 */
[----:B------:R-:W-:-:S05]  /*1400*/  LOP3.LUT R3, R3, 0xff, RZ, 0xc0, !PT ;  /* 0x000000ff03037812 */ /* 0x000fca00078ec0ff */
[----:B------:R-:W-:-:S05]  /*1410*/  VIADD R6, R3, 0xffffffff ;  /* 0xffffffff03067836 */ /* 0x000fca0000000000 */
[----:B------:R-:W-:-:S13]  /*1420*/  ISETP.GT.U32.OR P0, PT, R6, 0xfd, !PT ;  /* 0x000000fd0600780c */ /* 0x000fda0007f04470 */
[----:B------:R-:W-:Y:S01]  /*1430*/  @!P0 MOV R5, RZ ;  /* 0x000000ff00058202 */ /* 0x000fe20000000f00 */
[----:B------:R-:W-:Y:S06]  /*1440*/  @!P0 BRA `(.L_x_15) ;  /* 0x00000000003c8947 */ /* 0x000fec0003800000 */
[----:B------:R-:W-:-:S13]  /*1450*/  FSETP.GTU.FTZ.AND P0, PT, |R0|, +INF , PT ;  /* 0x7f8000000000780b */ /* 0x000fda0003f1c200 */
[----:B------:R-:W-:Y:S05]  /*1460*/  @P0 BRA `(.L_x_16) ;  /* 0x0000000400280947 */ /* 0x000fea0003800000 */
[----:B------:R-:W-:-:S05]  /*1470*/  IMAD.MOV.U32 R5, RZ, RZ, 0x41400000 ;  /* 0x41400000ff057424 */ /* 0x000fca00078e00ff */
[----:B------:R-:W-:-:S13]  /*1480*/  LOP3.LUT P0, RZ, R5, 0x7fffffff, R4, 0xc8, !PT ;  /* 0x7fffffff05ff7812 */ /* 0x000fda000780c804 */
[----:B------:R-:W-:Y:S05]  /*1490*/  @!P0 BRA `(.L_x_17) ;  /* 0x0000000400148947 */ /* 0x000fea0003800000 */
[----:B------:R-:W-:-:S13]  /*14a0*/  LOP3.LUT P0, RZ, R4, 0x7fffffff, RZ, 0xc0, !PT ;  /* 0x7fffffff04ff7812 */ /* 0x000fda000780c0ff */
[----:B------:R-:W-:Y:S05]  /*14b0*/  @!P0 BRA `(.L_x_18) ;  /* 0x0000000400048947 */ /* 0x000fea0003800000 */
[----:B------:R-:W-:Y:S02]  /*14c0*/  FSETP.NEU.FTZ.AND P0, PT, |R0|, +INF , PT ;  /* 0x7f8000000000780b */ /* 0x000fe40003f1d200 */
[----:B------:R-:W-:-:S04]  /*14d0*/  LOP3.LUT P1, RZ, R5, 0x7fffffff, RZ, 0xc0, !PT ;  /* 0x7fffffff05ff7812 */ /* 0x000fc8000782c0ff */
[----:B------:R-:W-:-:S13]  /*14e0*/  PLOP3.LUT P0, PT, P0, P1, PT, 0x2f, 0xf2 ;  /* 0x0000000000f2781c */ /* 0x000fda0000702577 */
[----:B------:R-:W-:Y:S05]  /*14f0*/  @P0 BRA `(.L_x_19) ;  /* 0x0000000000e80947 */ /* 0x000fea0003800000 */
[----:B------:R-:W-:-:S13]  /*1500*/  ISETP.GE.AND P0, PT, R6, RZ, PT ;  /* 0x000000ff0600720c */ /* 0x000fda0003f06270 */
[----:B------:R-:W-:Y:S02]  /*1510*/  @P0 IMAD.MOV.U32 R5, RZ, RZ, RZ ;  /* 0x000000ffff050224 */ /* 0x000fe400078e00ff */
[----:B------:R-:W-:Y:S01]  /*1520*/  @!P0 FFMA R4, R0, 1.84467440737095516160e+19, RZ ;  /* 0x5f80000000048823 */ /* 0x000fe200000000ff */
[----:B------:R-:W-:-:S07]  /*1530*/  @!P0 MOV R5, 0xffffffc0 ;  /* 0xffffffc000058802 */ /* 0x000fce0000000f00 */
.L_x_15:
[----:B------:R-:W-:Y:S01]  /*1540*/  UMOV UR4, 0x41400000 ;  /* 0x4140000000047882 */ /* 0x000fe20000000000 */
[----:B------:R-:W-:Y:S01]  /*1550*/  VIADD R3, R3, 0xffffff81 ;  /* 0xffffff8103037836 */ /* 0x000fe20000000000 */
[----:B------:R-:W-:-:S03]  /*1560*/  UIADD3 UR4, UPT, UPT, UR4, -0x1800000, URZ ;  /* 0xfe80000004047890 */ /* 0x000fc6000fffe0ff */
[----:B------:R-:W-:Y:S01]  /*1570*/  IMAD R0, R3, -0x800000, R4 ;  /* 0xff80000003007824 */ /* 0x000fe200078e0204 */
[----:B------:R-:W-:Y:S02]  /*1580*/  IADD3 R5, PT, PT, R5, -0x3, R3 ;  /* 0xfffffffd05057810 */ /* 0x000fe40007ffe003 */
[----:B------:R-:W-:-:S03]  /*1590*/  FADD.FTZ R7, -RZ, -UR4 ;  /* 0x80000004ff077e21 */ /* 0x000fc60008010100 */
[----:B------:R-:W0:Y:S02]  /*15a0*/  MUFU.RCP R6, UR4 ;  /* 0x0000000400067d08 */ /* 0x000e240008001000 */
[----:B0-----:R-:W-:-:S04]  /*15b0*/  FFMA R9, R6, R7, 1 ;  /* 0x3f80000006097423 */ /* 0x001fc80000000007 */
[----:B------:R-:W-:-:S04]  /*15c0*/  FFMA R9, R6, R9, R6 ;  /* 0x0000000906097223 */ /* 0x000fc80000000006 */
[----:B------:R-:W-:-:S04]  /*15d0*/  FFMA R4, R0, R9, RZ ;  /* 0x0000000900047223 */ /* 0x000fc800000000ff */
[----:B------:R-:W-:-:S04]  /*15e0*/  FFMA R6, R7, R4, R0 ;  /* 0x0000000407067223 */ /* 0x000fc80000000000 */
[----:B------:R-:W-:-:S04]  /*15f0*/  FFMA R6, R9, R6, R4 ;  /* 0x0000000609067223 */ /* 0x000fc80000000004 */
[----:B------:R-:W-:-:S04]  /*1600*/  FFMA R7, R7, R6, R0 ;  /* 0x0000000607077223 */ /* 0x000fc80000000000 */
[----:B------:R-:W-:-:S05]  /*1610*/  FFMA R4, R9, R7, R6 ;  /* 0x0000000709047223 */ /* 0x000fca0000000006 */
[----:B------:R-:W-:-:S04]  /*1620*/  SHF.R.U32.HI R0, RZ, 0x17, R4 ;  /* 0x00000017ff007819 */ /* 0x000fc80000011604 */
[----:B------:R-:W-:-:S04]  /*1630*/  LOP3.LUT R0, R0, 0xff, RZ, 0xc0, !PT ;  /* 0x000000ff00007812 */ /* 0x000fc800078ec0ff */
[----:B------:R-:W-:-:S05]  /*1640*/  IADD3 R8, PT, PT, R0, R5, RZ ;  /* 0x0000000500087210 */ /* 0x000fca0007ffe0ff */
[----:B------:R-:W-:-:S05]  /*1650*/  VIADD R0, R8, 0xffffffff ;  /* 0xffffffff08007836 */ /* 0x000fca0000000000 */
[----:B------:R-:W-:-:S13]  /*1660*/  ISETP.GE.U32.AND P0, PT, R0, 0xfe, PT ;  /* 0x000000fe0000780c */ /* 0x000fda0003f06070 */
[----:B------:R-:W-:Y:S05]  /*1670*/  @!P0 BRA `(.L_x_20) ;  /* 0x0000000000808947 */ /* 0x000fea0003800000 */
[----:B------:R-:W-:-:S13]  /*1680*/  ISETP.GT.AND P0, PT, R8, 0xfe, PT ;  /* 0x000000fe0800780c */ /* 0x000fda0003f04270 */
[----:B------:R-:W-:Y:S05]  /*1690*/  @P0 BRA `(.L_x_21) ;  /* 0x00000000006c0947 */ /* 0x000fea0003800000 */
[----:B------:R-:W-:-:S13]  /*16a0*/  ISETP.GE.AND P0, PT, R8, 0x1, PT ;  /* 0x000000010800780c */ /* 0x000fda0003f06270 */
[----:B------:R-:W-:Y:S05]  /*16b0*/  @P0 BRA `(.L_x_22) ;  /* 0x0000000000980947 */ /* 0x000fea0003800000 */
[----:B------:R-:W-:Y:S02]  /*16c0*/  ISETP.GE.AND P0, PT, R8, -0x18, PT ;  /* 0xffffffe80800780c */ /* 0x000fe40003f06270 */
[----:B------:R-:W-:-:S11]  /*16d0*/  LOP3.LUT R4, R4, 0x80000000, RZ, 0xc0, !PT ;  /* 0x8000000004047812 */ /* 0x000fd600078ec0ff */
[----:B------:R-:W-:Y:S05]  /*16e0*/  @!P0 BRA `(.L_x_22) ;  /* 0x00000000008c8947 */ /* 0x000fea0003800000 */
[CC--:B------:R-:W-:Y:S01]  /*16f0*/  FFMA.RZ R0, R9.reuse, R7.reuse, R6 ;  /* 0x0000000709007223 */ /* 0x0c0fe2000000c006 */
[----:B------:R-:W-:Y:S01]  /*1700*/  IMAD.MOV R5, RZ, RZ, -R8 ;  /* 0x000000ffff057224 */ /* 0x000fe200078e0a08 */
[C---:B------:R-:W-:Y:S02]  /*1710*/  ISETP.NE.AND P2, PT, R8.reuse, RZ, PT ;  /* 0x000000ff0800720c */ /* 0x040fe40003f45270 */
[----:B------:R-:W-:Y:S02]  /*1720*/  ISETP.NE.AND P1, PT, R8, RZ, PT ;  /* 0x000000ff0800720c */ /* 0x000fe40003f25270 */
[----:B------:R-:W-:Y:S01]  /*1730*/  LOP3.LUT R3, R0, 0x7fffff, RZ, 0xc0, !PT ;  /* 0x007fffff00037812 */ /* 0x000fe200078ec0ff */
[CCC-:B------:R-:W-:Y:S01]  /*1740*/  FFMA.RP R0, R9.reuse, R7.reuse, R6.reuse ;  /* 0x0000000709007223 */ /* 0x1c0fe20000008006 */
[----:B------:R-:W-:Y:S01]  /*1750*/  FFMA.RM R9, R9, R7, R6 ;  /* 0x0000000709097223 */ /* 0x000fe20000004006 */
[----:B------:R-:W-:Y:S02]  /*1760*/  IADD3 R6, PT, PT, R8, 0x20, RZ ;  /* 0x0000002008067810 */ /* 0x000fe40007ffe0ff */
[----:B------:R-:W-:-:S02]  /*1770*/  LOP3.LUT R3, R3, 0x800000, RZ, 0xfc, !PT ;  /* 0x0080000003037812 */ /* 0x000fc400078efcff */
[----:B------:R-:W-:Y:S02]  /*1780*/  FSETP.NEU.FTZ.AND P0, PT, R0, R9, PT ;  /* 0x000000090000720b */ /* 0x000fe40003f1d000 */
[----:B------:R-:W-:Y:S02]  /*1790*/  SHF.L.U32 R6, R3, R6, RZ ;  /* 0x0000000603067219 */ /* 0x000fe400000006ff */
[----:B------:R-:W-:Y:S02]  /*17a0*/  SEL R0, R5, RZ, P2 ;  /* 0x000000ff05007207 */ /* 0x000fe40001000000 */
[----:B------:R-:W-:Y:S02]  /*17b0*/  ISETP.NE.AND P1, PT, R6, RZ, P1 ;  /* 0x000000ff0600720c */ /* 0x000fe40000f25270 */
[----:B------:R-:W-:Y:S02]  /*17c0*/  SHF.R.U32.HI R0, RZ, R0, R3 ;  /* 0x00000000ff007219 */ /* 0x000fe40000011603 */
[----:B------:R-:W-:-:S02]  /*17d0*/  PLOP3.LUT P0, PT, P0, P1, PT, 0xf8, 0x8f ;  /* 0x00000000008f781c */ /* 0x000fc40000703f70 */
[----:B------:R-:W-:Y:S02]  /*17e0*/  SHF.R.U32.HI R6, RZ, 0x1, R0 ;  /* 0x00000001ff067819 */ /* 0x000fe40000011600 */
[----:B------:R-:W-:-:S04]  /*17f0*/  SEL R3, RZ, 0x1, !P0 ;  /* 0x00000001ff037807 */ /* 0x000fc80004000000 */
[----:B------:R-:W-:-:S04]  /*1800*/  LOP3.LUT R3, R3, 0x1, R6, 0xf8, !PT ;  /* 0x0000000103037812 */ /* 0x000fc800078ef806 */
[----:B------:R-:W-:-:S04]  /*1810*/  LOP3.LUT R3, R3, R0, RZ, 0xc0, !PT ;  /* 0x0000000003037212 */ /* 0x000fc800078ec0ff */
[----:B------:R-:W-:-:S04]  /*1820*/  IADD3 R3, PT, PT, R6, R3, RZ ;  /* 0x0000000306037210 */ /* 0x000fc80007ffe0ff */
[----:B------:R-:W-:Y:S01]  /*1830*/  LOP3.LUT R4, R3, R4, RZ, 0xfc, !PT ;  /* 0x0000000403047212 */ /* 0x000fe200078efcff */
[----:B------:R-:W-:Y:S06]  /*1840*/  BRA `(.L_x_22) ;  /* 0x0000000000347947 */ /* 0x000fec0003800000 */
.L_x_21:
[----:B------:R-:W-:-:S04]  /*1850*/  LOP3.LUT R4, R4, 0x80000000, RZ, 0xc0, !PT ;  /* 0x8000000004047812 */ /* 0x000fc800078ec0ff */
[----:B------:R-:W-:Y:S01]  /*1860*/  LOP3.LUT R4, R4, 0x7f800000, RZ, 0xfc, !PT ;  /* 0x7f80000004047812 */ /* 0x000fe200078efcff */
[----:B------:R-:W-:Y:S06]  /*1870*/  BRA `(.L_x_22) ;  /* 0x0000000000287947 */ /* 0x000fec0003800000 */
.L_x_20:
[----:B------:R-:W-:Y:S01]  /*1880*/  IMAD R4, R5, 0x800000, R4 ;  /* 0x0080000005047824 */ /* 0x000fe200078e0204 */
[----:B------:R-:W-:Y:S06]  /*1890*/  BRA `(.L_x_22) ;  /* 0x0000000000207947 */ /* 0x000fec0003800000 */
.L_x_19:
[----:B------:R-:W-:-:S04]  /*18a0*/  LOP3.LUT R4, R5, 0x80000000, R4, 0x48, !PT ;  /* 0x8000000005047812 */ /* 0x000fc800078e4804 */
[----:B------:R-:W-:Y:S01]  /*18b0*/  LOP3.LUT R4, R4, 0x7f800000, RZ, 0xfc, !PT ;  /* 0x7f80000004047812 */ /* 0x000fe200078efcff */
[----:B------:R-:W-:Y:S06]  /*18c0*/  BRA `(.L_x_22) ;  /* 0x0000000000147947 */ /* 0x000fec0003800000 */
.L_x_18:
[----:B------:R-:W-:Y:S01]  /*18d0*/  LOP3.LUT R4, R5, 0x80000000, R4, 0x48, !PT ;  /* 0x8000000005047812 */ /* 0x000fe200078e4804 */
[----:B------:R-:W-:Y:S06]  /*18e0*/  BRA `(.L_x_22) ;  /* 0x00000000000c7947 */ /* 0x000fec0003800000 */
.L_x_17:
[----:B------:R-:W0:Y:S01]  /*18f0*/  MUFU.RSQ R4, -QNAN ;  /* 0xffc0000000047908 */ /* 0x000e220000001400 */
[----:B------:R-:W-:Y:S05]  /*1900*/  BRA `(.L_x_22) ;  /* 0x0000000000047947 */ /* 0x000fea0003800000 */
.L_x_16:
[----:B------:R-:W-:-:S07]  /*1910*/  FADD.FTZ R4, R0, 12 ;  /* 0x4140000000047421 */ /* 0x000fce0000010000 */
.L_x_22:
[----:B------:R-:W-:-:S04]  /*1920*/  HFMA2 R3, -RZ, RZ, 0, 0 ;  /* 0x00000000ff037431 */ /* 0x000fc800000001ff */
[----:B0-----:R-:W-:Y:S05]  /*1930*/  RET.REL.NODEC R2 `(_Z5fieldiiPfS_) ;  /* 0xffffffe402b07950 */ /* 0x001fea0003c3ffff */
.L_x_23:
[----:B------:R-:W-:-:S00]  /*1940*/  BRA `(.L_x_23) ;  /* 0xfffffffc00fc7947 */ /* 0x000fc0000383ffff */
[----:B------:R-:W-:-:S00]  /*1950*/  NOP ;  /* 0x0000000000007918 */ /* 0x000fc00000000000 */
        /* <DEDUP_REMOVED lines=10> */
.L_x_24:


//--------------------- .nv.shared.reserved.0     --------------------------
	.section	.nv.shared.reserved.0,"aw",@nobits
	.weak		__nv_reservedSMEM_offset_0_alias
	.size		__nv_reservedSMEM_offset_0_alias, 0, 64
	.other		__nv_reservedSMEM_offset_0_alias,@"STO_CUDA_RESERVED_SHARED STV_DEFAULT"
__nv_reservedSMEM_offset_0_alias:
	.zero		0
	.zero		64


//--------------------- .nv.constant0._Z5fieldiiPfS_ --------------------------
	.section	.nv.constant0._Z5fieldiiPfS_,"a",@progbits
	.sectionflags	@""
	.align	4
.nv.constant0._Z5fieldiiPfS_:
	.zero		920


//--------------------- SYMBOLS --------------------------

	.type		.nv.reservedSmem.offset0,@object
	.size		.nv.reservedSmem.offset0,0x4
